//
// Generated by NVIDIA NVVM Compiler
//
// Compiler Build ID: CL-36424714
// Cuda compilation tools, release 13.0, V13.0.88
// Based on NVVM 20.0.0
//

.version 9.0
.target sm_100
.address_size 64

	// .globl	_Z18benchmark_1_kernelPiS_
.global .align 4 .b8 precalc_xorwow_matrix[102400];
.global .align 4 .b8 precalc_xorwow_offset_matrix[102400];
.global .align 4 .b8 mrg32k3aM1[2304];
.global .align 4 .b8 mrg32k3aM2[2304];
.global .align 4 .b8 mrg32k3aM1SubSeq[2016];
.global .align 4 .b8 mrg32k3aM2SubSeq[2016];
.global .align 4 .b8 mrg32k3aM1Seq[2304];
.global .align 4 .b8 mrg32k3aM2Seq[2304];
.const .align 8 .b8 __cr_lgamma_table[72];

.visible .entry _Z18benchmark_1_kernelPiS_(
	.param .u64 .ptr .align 1 _Z18benchmark_1_kernelPiS__param_0,
	.param .u64 .ptr .align 1 _Z18benchmark_1_kernelPiS__param_1
)
{
	.reg .pred 	%p<4>;
	.reg .b16 	%rs<7>;
	.reg .b32 	%r<13>;
	.reg .b64 	%rd<10>;

	ld.param.u64 	%rd4, [_Z18benchmark_1_kernelPiS__param_0];
	ld.param.u64 	%rd5, [_Z18benchmark_1_kernelPiS__param_1];
	mov.b16 	%rs1, 0;
	cvt.u8.u16 	%rs6, %rs1;
	cvt.u16.u8 	%rs2, %rs6;
	setp.ne.s16 	%p1, %rs2, 0;
	@%p1 bra 	$L__BB0_5;
	mov.u32 	%r1, %tid.x;
	mov.u32 	%r2, %ntid.x;
	mov.u32 	%r3, %ctaid.x;
	mad.lo.s32 	%r4, %r3, %r2, %r1;
	shr.s32 	%r5, %r4, 31;
	shr.u32 	%r6, %r5, 26;
	add.s32 	%r7, %r4, %r6;
	shr.s32 	%r8, %r7, 6;
	cvta.to.global.u64 	%rd7, %rd4;
	cvta.to.global.u64 	%rd8, %rd5;
	mul.wide.s32 	%rd9, %r8, 4;
	add.s64 	%rd2, %rd7, %rd9;
	add.s64 	%rd3, %rd8, %rd9;
$L__BB0_2:
	atom.relaxed.global.cas.b32 	%r9, [%rd2], 0, 1;
	setp.ne.s32 	%p2, %r9, 0;
	@%p2 bra 	$L__BB0_4;
	membar.gl;
	mov.b16 	%rs3, 1;
	cvt.u8.u16 	%rs6, %rs3;
	ld.global.u32 	%r10, [%rd3];
	add.s32 	%r11, %r10, 1;
	st.global.u32 	[%rd3], %r11;
	membar.gl;
	atom.global.exch.b32 	%r12, [%rd2], 0;
$L__BB0_4:
	cvt.u16.u8 	%rs4, %rs6;
	setp.eq.s16 	%p3, %rs4, 0;
	@%p3 bra 	$L__BB0_2;
$L__BB0_5:
	mov.b16 	%rs5, 0;
	cvt.u8.u16 	%rs6, %rs5;
	ret;

}
	// .globl	_Z18benchmark_2_kernelPiS_
.visible .entry _Z18benchmark_2_kernelPiS_(
	.param .u64 .ptr .align 1 _Z18benchmark_2_kernelPiS__param_0,
	.param .u64 .ptr .align 1 _Z18benchmark_2_kernelPiS__param_1
)
{
	.reg .b32 	%r<11>;
	.reg .b64 	%rd<5>;

	ld.param.u64 	%rd1, [_Z18benchmark_2_kernelPiS__param_1];
	cvta.to.global.u64 	%rd2, %rd1;
	mov.u32 	%r1, %ctaid.x;
	mov.u32 	%r2, %ntid.x;
	mov.u32 	%r3, %tid.x;
	mad.lo.s32 	%r4, %r1, %r2, %r3;
	shr.s32 	%r5, %r4, 31;
	shr.u32 	%r6, %r5, 26;
	add.s32 	%r7, %r4, %r6;
	shr.s32 	%r8, %r7, 6;
	mul.wide.s32 	%rd3, %r8, 4;
	add.s64 	%rd4, %rd2, %rd3;
	ld.global.u32 	%r9, [%rd4];
	add.s32 	%r10, %r9, 1;
	st.global.u32 	[%rd4], %r10;
	ret;

}


// ===== COMPILED SASS (sm_100) =====

	.target	sm_100

	.elftype	@"ET_EXEC"


//--------------------- .note.nv.tkinfo           --------------------------
	.section	.note.nv.tkinfo,"",@"SHT_NOTE"
	.sectionflags	@"SHF_NOTE_NV_TKINFO"
	.tkinfo
        /*0018*/ 	.word	0x00000002
        /*0030*/ 	.string	""
        /*0030*/ 	.string	"ptxas"
        /*0030*/ 	.string	"Cuda compilation tools, release 13.0, V13.0.88"
        /*0030*/ 	.string	"Build cuda_13.0.r13.0/compiler.36424714_0"
        /*0030*/ 	.string	"-arch sm_100 -m 64 "



//--------------------- .note.nv.cuinfo           --------------------------
	.section	.note.nv.cuinfo,"",@"SHT_NOTE"
	.sectionflags	@"SHF_NOTE_NV_CUINFO"
        /*0018*/ 	.short	0x0002
        /*001a*/ 	.short	0x0064
        /*001c*/ 	.short	0x0082
	.zero		2


//--------------------- .nv.info                  --------------------------
	.section	.nv.info,"",@"SHT_CUDA_INFO"
	.align	4


	//----- nvinfo : EIATTR_REGCOUNT
	.align		4
        /*0000*/ 	.byte	0x04, 0x2f
        /*0002*/ 	.short	(.L_10 - .L_9)
	.align		4
.L_9:
        /*0004*/ 	.word	index@(_Z18benchmark_1_kernelPiS_)
        /*0008*/ 	.word	0x0000000c


	//----- nvinfo : EIATTR_FRAME_SIZE
	.align		4
.L_10:
        /*000c*/ 	.byte	0x04, 0x11
        /*000e*/ 	.short	(.L_12 - .L_11)
	.align		4
.L_11:
        /*0010*/ 	.word	index@(_Z18benchmark_1_kernelPiS_)
        /*0014*/ 	.word	0x00000000


	//----- nvinfo : EIATTR_REGCOUNT
	.align		4
.L_12:
        /*0018*/ 	.byte	0x04, 0x2f
        /*001a*/ 	.short	(.L_14 - .L_13)
	.align		4
.L_13:
        /*001c*/ 	.word	index@(_Z18benchmark_2_kernelPiS_)
        /*0020*/ 	.word	0x00000008


	//----- nvinfo : EIATTR_FRAME_SIZE
	.align		4
.L_14:
        /*0024*/ 	.byte	0x04, 0x11
        /*0026*/ 	.short	(.L_16 - .L_15)
	.align		4
.L_15:
        /*0028*/ 	.word	index@(_Z18benchmark_2_kernelPiS_)
        /*002c*/ 	.word	0x00000000


	//----- nvinfo : EIATTR_MIN_STACK_SIZE
	.align		4
.L_16:
        /*0030*/ 	.byte	0x04, 0x12
        /*0032*/ 	.short	(.L_18 - .L_17)
	.align		4
.L_17:
        /*0034*/ 	.word	index@(_Z18benchmark_2_kernelPiS_)
        /*0038*/ 	.word	0x00000000


	//----- nvinfo : EIATTR_MIN_STACK_SIZE
	.align		4
.L_18:
        /*003c*/ 	.byte	0x04, 0x12
        /*003e*/ 	.short	(.L_20 - .L_19)
	.align		4
.L_19:
        /*0040*/ 	.word	index@(_Z18benchmark_1_kernelPiS_)
        /*0044*/ 	.word	0x00000000
.L_20:


//--------------------- .nv.compat                --------------------------
	.section	.nv.compat,"",@"SHT_CUDA_COMPAT_INFO"
	.align	4
        /*0000*/ 	.byte	0x02, 0x09, 0x00, 0x00, 0x02, 0x02, 0x01, 0x00, 0x02, 0x05, 0x05, 0x00, 0x03, 0x07, 0x01, 0x01
        /*0010*/ 	.byte	0x02, 0x03, 0x00, 0x00, 0x02, 0x06, 0x01, 0x00, 0x04, 0x0b, 0x08, 0x00, 0x09, 0x00, 0x00, 0x00
        /*0020*/ 	.byte	0x00, 0x00, 0x00, 0x00


//--------------------- .nv.info._Z18benchmark_2_kernelPiS_ --------------------------
	.section	.nv.info._Z18benchmark_2_kernelPiS_,"",@"SHT_CUDA_INFO"
	.sectionflags	@""
	.align	4


	//----- nvinfo : EIATTR_CUDA_API_VERSION
	.align		4
        /*0000*/ 	.byte	0x04, 0x37
        /*0002*/ 	.short	(.L_22 - .L_21)
.L_21:
        /*0004*/ 	.word	0x00000082


	//----- nvinfo : EIATTR_KPARAM_INFO
	.align		4
.L_22:
        /*0008*/ 	.byte	0x04, 0x17
        /*000a*/ 	.short	(.L_24 - .L_23)
.L_23:
        /*000c*/ 	.word	0x00000000
        /*0010*/ 	.short	0x0001
        /*0012*/ 	.short	0x0008
        /*0014*/ 	.byte	0x00, 0xf5, 0x21, 0x00


	//----- nvinfo : EIATTR_KPARAM_INFO
	.align		4
.L_24:
        /*0018*/ 	.byte	0x04, 0x17
        /*001a*/ 	.short	(.L_26 - .L_25)
.L_25:
        /*001c*/ 	.word	0x00000000
        /*0020*/ 	.short	0x0000
        /*0022*/ 	.short	0x0000
        /*0024*/ 	.byte	0x00, 0xf5, 0x21, 0x00


	//----- nvinfo : EIATTR_SPARSE_MMA_MASK
	.align		4
.L_26:
        /*0028*/ 	.byte	0x03, 0x50
        /*002a*/ 	.short	0x0000


	//----- nvinfo : EIATTR_MAXREG_COUNT
	.align		4
        /*002c*/ 	.byte	0x03, 0x1b
        /*002e*/ 	.short	0x00ff


	//----- nvinfo : EIATTR_MERCURY_ISA_VERSION
	.align		4
        /*0030*/ 	.byte	0x03, 0x5f
        /*0032*/ 	.short	0x0101


	//----- nvinfo : EIATTR_VRC_CTA_INIT_COUNT
	.align		4
        /*0034*/ 	.byte	0x02, 0x4a
	.zero		1
	.zero		1


	//----- nvinfo : EIATTR_EXIT_INSTR_OFFSETS
	.align		4
        /*0038*/ 	.byte	0x04, 0x1c
        /*003a*/ 	.short	(.L_28 - .L_27)


	//   ....[0]....
.L_27:
        /*003c*/ 	.word	0x000000e0


	//----- nvinfo : EIATTR_CBANK_PARAM_SIZE
	.align		4
.L_28:
        /*0040*/ 	.byte	0x03, 0x19
        /*0042*/ 	.short	0x0010


	//----- nvinfo : EIATTR_PARAM_CBANK
	.align		4
        /*0044*/ 	.byte	0x04, 0x0a
        /*0046*/ 	.short	(.L_30 - .L_29)
	.align		4
.L_29:
        /*0048*/ 	.word	index@(.nv.constant0._Z18benchmark_2_kernelPiS_)
        /*004c*/ 	.short	0x0380
        /*004e*/ 	.short	0x0010


	//----- nvinfo : EIATTR_SW_WAR
	.align		4
.L_30:
        /*0050*/ 	.byte	0x04, 0x36
        /*0052*/ 	.short	(.L_32 - .L_31)
.L_31:
        /*0054*/ 	.word	0x00000008
.L_32:


//--------------------- .nv.info._Z18benchmark_1_kernelPiS_ --------------------------
	.section	.nv.info._Z18benchmark_1_kernelPiS_,"",@"SHT_CUDA_INFO"
	.sectionflags	@""
	.align	4


	//----- nvinfo : EIATTR_CUDA_API_VERSION
	.align		4
        /*0000*/ 	.byte	0x04, 0x37
        /*0002*/ 	.short	(.L_34 - .L_33)
.L_33:
        /*0004*/ 	.word	0x00000082


	//----- nvinfo : EIATTR_KPARAM_INFO
	.align		4
.L_34:
        /*0008*/ 	.byte	0x04, 0x17
        /*000a*/ 	.short	(.L_36 - .L_35)
.L_35:
        /*000c*/ 	.word	0x00000000
        /*0010*/ 	.short	0x0001
        /*0012*/ 	.short	0x0008
        /*0014*/ 	.byte	0x00, 0xf5, 0x21, 0x00


	//----- nvinfo : EIATTR_KPARAM_INFO
	.align		4
.L_36:
        /*0018*/ 	.byte	0x04, 0x17
        /*001a*/ 	.short	(.L_38 - .L_37)
.L_37:
        /*001c*/ 	.word	0x00000000
        /*0020*/ 	.short	0x0000
        /*0022*/ 	.short	0x0000
        /*0024*/ 	.byte	0x00, 0xf5, 0x21, 0x00


	//----- nvinfo : EIATTR_SPARSE_MMA_MASK
	.align		4
.L_38:
        /*0028*/ 	.byte	0x03, 0x50
        /*002a*/ 	.short	0x0000


	//----- nvinfo : EIATTR_MAXREG_COUNT
	.align		4
        /*002c*/ 	.byte	0x03, 0x1b
        /*002e*/ 	.short	0x00ff


	//----- nvinfo : EIATTR_MERCURY_ISA_VERSION
	.align		4
        /*0030*/ 	.byte	0x03, 0x5f
        /*0032*/ 	.short	0x0101


	//----- nvinfo : EIATTR_VRC_CTA_INIT_COUNT
	.align		4
        /*0034*/ 	.byte	0x02, 0x4a
	.zero		1
	.zero		1


	//----- nvinfo : EIATTR_EXIT_INSTR_OFFSETS
	.align		4
        /*0038*/ 	.byte	0x04, 0x1c
        /*003a*/ 	.short	(.L_40 - .L_39)


	//   ....[0]....
.L_39:
        /*003c*/ 	.word	0x00000260


	//----- nvinfo : EIATTR_CRS_STACK_SIZE
	.align		4
.L_40:
        /*0040*/ 	.byte	0x04, 0x1e
        /*0042*/ 	.short	(.L_42 - .L_41)
.L_41:
        /*0044*/ 	.word	0x00000000


	//----- nvinfo : EIATTR_CBANK_PARAM_SIZE
	.align		4
.L_42:
        /*0048*/ 	.byte	0x03, 0x19
        /*004a*/ 	.short	0x0010


	//----- nvinfo : EIATTR_PARAM_CBANK
	.align		4
        /*004c*/ 	.byte	0x04, 0x0a
        /*004e*/ 	.short	(.L_44 - .L_43)
	.align		4
.L_43:
        /*0050*/ 	.word	index@(.nv.constant0._Z18benchmark_1_kernelPiS_)
        /*0054*/ 	.short	0x0380
        /*0056*/ 	.short	0x0010


	//----- nvinfo : EIATTR_SW_WAR
	.align		4
.L_44:
        /*0058*/ 	.byte	0x04, 0x36
        /*005a*/ 	.short	(.L_46 - .L_45)
.L_45:
        /*005c*/ 	.word	0x00000008
.L_46:


//--------------------- .nv.callgraph             --------------------------
	.section	.nv.callgraph,"",@"SHT_CUDA_CALLGRAPH"
	.align	4
	.sectionentsize	8
	.align		4
        /*0000*/ 	.word	0x00000000
	.align		4
        /*0004*/ 	.word	0xffffffff
	.align		4
        /*0008*/ 	.word	0x00000000
	.align		4
        /*000c*/ 	.word	0xfffffffe
	.align		4
        /*0010*/ 	.word	0x00000000
	.align		4
        /*0014*/ 	.word	0xfffffffd
	.align		4
        /*0018*/ 	.word	0x00000000
	.align		4
        /*001c*/ 	.word	0xfffffffc


//--------------------- .nv.constant4             --------------------------
	.section	.nv.constant4,"a",@progbits
	.align	8
	.align		8
.nv.constant4:
        /*0000*/ 	.dword	precalc_xorwow_matrix
	.align		8
        /*0008*/ 	.dword	precalc_xorwow_offset_matrix
	.align		8
        /*0010*/ 	.dword	mrg32k3aM1
	.align		8
        /*0018*/ 	.dword	mrg32k3aM2
	.align		8
        /*0020*/ 	.dword	mrg32k3aM1SubSeq
	.align		8
        /*0028*/ 	.dword	mrg32k3aM2SubSeq
	.align		8
        /*0030*/ 	.dword	mrg32k3aM1Seq
	.align		8
        /*0038*/ 	.dword	mrg32k3aM2Seq


//--------------------- .nv.constant3             --------------------------
	.section	.nv.constant3,"a",@progbits
	.align	8
.nv.constant3:
	.type		__cr_lgamma_table,@object
	.size		__cr_lgamma_table,(.L_8 - __cr_lgamma_table)
__cr_lgamma_table:
        /*0000*/ 	.byte	0x00, 0x00, 0x00, 0x00, 0x00, 0x00, 0x00, 0x00, 0x00, 0x00, 0x00, 0x00, 0x00, 0x00, 0x00, 0x00
        /*0010*/ 	.byte	0xef, 0x39, 0xfa, 0xfe, 0x42, 0x2e, 0xe6, 0x3f, 0x02, 0x20, 0x2a, 0xfa, 0x0b, 0xab, 0xfc, 0x3f
        /*0020*/ 	.byte	0xf9, 0x2c, 0x92, 0x7c, 0xa7, 0x6c, 0x09, 0x40, 0xc9, 0x79, 0x44, 0x3c, 0x64, 0x26, 0x13, 0x40
        /*0030*/ 	.byte	0xca, 0x01, 0xcf, 0x3a, 0x27, 0x51, 0x1a, 0x40, 0x30, 0xcc, 0x2d, 0xf3, 0xe1, 0x0c, 0x21, 0x40
        /*0040*/ 	.byte	0x0d, 0xb7, 0xfc, 0x82, 0x8e, 0x35, 0x25, 0x40
.L_8:


//--------------------- .text._Z18benchmark_2_kernelPiS_ --------------------------
	.section	.text._Z18benchmark_2_kernelPiS_,"ax",@progbits
	.align	128
        .global         _Z18benchmark_2_kernelPiS_
        .type           _Z18benchmark_2_kernelPiS_,@function
        .size           _Z18benchmark_2_kernelPiS_,(.L_x_5 - _Z18benchmark_2_kernelPiS_)
        .other          _Z18benchmark_2_kernelPiS_,@"STO_CUDA_ENTRY STV_DEFAULT"
_Z18benchmark_2_kernelPiS_:
.text._Z18benchmark_2_kernelPiS_:
[----:B------:R-:W-:Y:S01]  /*0000*/  LDC R1, c[0x0][0x37c] ;  /* 0x0000df00ff017b82 */ /* 0x000fe20000000800 */
[----:B------:R-:W0:Y:S07]  /*0010*/  S2R R5, SR_TID.X ;  /* 0x0000000000057919 */ /* 0x000e2e0000002100 */
[----:B------:R-:W0:Y:S08]  /*0020*/  S2UR UR4, SR_CTAID.X ;  /* 0x00000000000479c3 */ /* 0x000e300000002500 */
[----:B------:R-:W0:Y:S08]  /*0030*/  LDC R0, c[0x0][0x360] ;  /* 0x0000d800ff007b82 */ /* 0x000e300000000800 */
[----:B------:R-:W1:Y:S01]  /*0040*/  LDC.64 R2, c[0x0][0x388] ;  /* 0x0000e200ff027b82 */ /* 0x000e620000000a00 */
[----:B0-----:R-:W-:Y:S01]  /*0050*/  IMAD R0, R0, UR4, R5 ;  /* 0x0000000400007c24 */ /* 0x001fe2000f8e0205 */
[----:B------:R-:W0:Y:S04]  /*0060*/  LDCU.64 UR4, c[0x0][0x358] ;  /* 0x00006b00ff0477ac */ /* 0x000e280008000a00 */
[----:B------:R-:W-:-:S04]  /*0070*/  SHF.R.S32.HI R5, RZ, 0x1f, R0 ;  /* 0x0000001fff057819 */ /* 0x000fc80000011400 */
[----:B------:R-:W-:-:S04]  /*0080*/  LEA.HI R5, R5, R0, RZ, 0x6 ;  /* 0x0000000005057211 */ /* 0x000fc800078f30ff */
[----:B------:R-:W-:-:S05]  /*0090*/  SHF.R.S32.HI R5, RZ, 0x6, R5 ;  /* 0x00000006ff057819 */ /* 0x000fca0000011405 */
[----:B-1----:R-:W-:-:S05]  /*00a0*/  IMAD.WIDE R2, R5, 0x4, R2 ;  /* 0x0000000405027825 */ /* 0x002fca00078e0202 */
[----:B0-----:R-:W2:Y:S02]  /*00b0*/  LDG.E R0, desc[UR4][R2.64] ;  /* 0x0000000402007981 */ /* 0x001ea4000c1e1900 */
[----:B--2---:R-:W-:-:S05]  /*00c0*/  IADD3 R5, PT, PT, R0, 0x1, RZ ;  /* 0x0000000100057810 */ /* 0x004fca0007ffe0ff */
[----:B------:R-:W-:Y:S01]  /*00d0*/  STG.E desc[UR4][R2.64], R5 ;  /* 0x0000000502007986 */ /* 0x000fe2000c101904 */
[----:B------:R-:W-:Y:S05]  /*00e0*/  EXIT ;  /* 0x000000000000794d */ /* 0x000fea0003800000 */
.L_x_0:
[----:B------:R-:W-:-:S00]  /*00f0*/  BRA `(.L_x_0) ;  /* 0xfffffffc00fc7947 */ /* 0x000fc0000383ffff */
[----:B------:R-:W-:-:S00]  /*0100*/  NOP ;  /* 0x0000000000007918 */ /* 0x000fc00000000000 */
[----:B------:R-:W-:-:S00]  /*0110*/  NOP ;  /* 0x0000000000007918 */ /* 0x000fc00000000000 */
[----:B------:R-:W-:-:S00]  /*0120*/  NOP ;  /* 0x0000000000007918 */ /* 0x000fc00000000000 */
[----:B------:R-:W-:-:S00]  /*0130*/  NOP ;  /* 0x0000000000007918 */ /* 0x000fc00000000000 */
[----:B------:R-:W-:-:S00]  /*0140*/  NOP ;  /* 0x0000000000007918 */ /* 0x000fc00000000000 */
[----:B------:R-:W-:-:S00]  /*0150*/  NOP ;  /* 0x0000000000007918 */ /* 0x000fc00000000000 */
[----:B------:R-:W-:-:S00]  /*0160*/  NOP ;  /* 0x0000000000007918 */ /* 0x000fc00000000000 */
[----:B------:R-:W-:-:S00]  /*0170*/  NOP ;  /* 0x0000000000007918 */ /* 0x000fc00000000000 */
.L_x_5:


//--------------------- .text._Z18benchmark_1_kernelPiS_ --------------------------
	.section	.text._Z18benchmark_1_kernelPiS_,"ax",@progbits
	.align	128
        .global         _Z18benchmark_1_kernelPiS_
        .type           _Z18benchmark_1_kernelPiS_,@function
        .size           _Z18benchmark_1_kernelPiS_,(.L_x_6 - _Z18benchmark_1_kernelPiS_)
        .other          _Z18benchmark_1_kernelPiS_,@"STO_CUDA_ENTRY STV_DEFAULT"
_Z18benchmark_1_kernelPiS_:
.text._Z18benchmark_1_kernelPiS_:
[----:B------:R-:W-:Y:S01]  /*0000*/  LDC R1, c[0x0][0x37c] ;  /* 0x0000df00ff017b82 */ /* 0x000fe20000000800 */
[----:B------:R-:W0:Y:S01]  /*0010*/  S2R R0, SR_TID.X ;  /* 0x0000000000007919 */ /* 0x000e220000002100 */
[----:B------:R-:W0:Y:S06]  /*0020*/  LDCU UR4, c[0x0][0x360] ;  /* 0x00006c00ff0477ac */ /* 0x000e2c0008000800 */
[----:B------:R-:W1:Y:S01]  /*0030*/  LDC.64 R2, c[0x0][0x380] ;  /* 0x0000e000ff027b82 */ /* 0x000e620000000a00 */
[----:B------:R-:W-:Y:S01]  /*0040*/  IMAD.MOV.U32 R9, RZ, RZ, 0x1 ;  /* 0x00000001ff097424 */ /* 0x000fe200078e00ff */
[----:B------:R-:W0:Y:S06]  /*0050*/  S2R R7, SR_CTAID.X ;  /* 0x0000000000077919 */ /* 0x000e2c0000002500 */
[----:B------:R-:W2:Y:S01]  /*0060*/  LDC.64 R4, c[0x0][0x388] ;  /* 0x0000e200ff047b82 */ /* 0x000ea20000000a00 */
[----:B0-----:R-:W-:Y:S01]  /*0070*/  IMAD R0, R7, UR4, R0 ;  /* 0x0000000407007c24 */ /* 0x001fe2000f8e0200 */
[----:B------:R-:W0:Y:S04]  /*0080*/  LDCU.64 UR4, c[0x0][0x358] ;  /* 0x00006b00ff0477ac */ /* 0x000e280008000a00 */
[----:B------:R-:W-:-:S04]  /*0090*/  SHF.R.S32.HI R7, RZ, 0x1f, R0 ;  /* 0x0000001fff077819 */ /* 0x000fc80000011400 */
[----:B------:R-:W-:Y:S02]  /*00a0*/  LEA.HI R7, R7, R0, RZ, 0x6 ;  /* 0x0000000007077211 */ /* 0x000fe400078f30ff */
[----:B------:R-:W-:Y:S02]  /*00b0*/  PRMT R0, RZ, 0x7610, R0 ;  /* 0x00007610ff007816 */ /* 0x000fe40000000000 */
[----:B------:R-:W-:-:S05]  /*00c0*/  SHF.R.S32.HI R7, RZ, 0x6, R7 ;  /* 0x00000006ff077819 */ /* 0x000fca0000011407 */
[----:B-1----:R-:W-:-:S04]  /*00d0*/  IMAD.WIDE R2, R7, 0x4, R2 ;  /* 0x0000000407027825 */ /* 0x002fc800078e0202 */
[----:B0-2---:R-:W-:-:S07]  /*00e0*/  IMAD.WIDE R4, R7, 0x4, R4 ;  /* 0x0000000407047825 */ /* 0x005fce00078e0204 */
.L_x_3:
[----:B------:R-:W-:Y:S01]  /*00f0*/  IMAD.MOV.U32 R8, RZ, RZ, RZ ;  /* 0x000000ffff087224 */ /* 0x000fe200078e00ff */
[----:B------:R-:W-:Y:S05]  /*0100*/  YIELD ;  /* 0x0000000000007946 */ /* 0x000fea0003800000 */
[----:B------:R-:W2:Y:S01]  /*0110*/  ATOMG.E.CAS.STRONG.GPU PT, R6, [R2], R8, R9 ;  /* 0x00000008020673a9 */ /* 0x000ea200001ee109 */
[----:B------:R-:W-:Y:S01]  /*0120*/  BSSY.RECONVERGENT B0, `(.L_x_1) ;  /* 0x0000010000007945 */ /* 0x000fe20003800200 */
[----:B--2---:R-:W-:-:S13]  /*0130*/  ISETP.NE.AND P0, PT, R6, RZ, PT ;  /* 0x000000ff0600720c */ /* 0x004fda0003f05270 */
[----:B0----5:R-:W-:Y:S05]  /*0140*/  @P0 BRA `(.L_x_2) ;  /* 0x0000000000340947 */ /* 0x021fea0003800000 */
[----:B------:R-:W-:Y:S06]  /*0150*/  MEMBAR.SC.GPU ;  /* 0x0000000000007992 */ /* 0x000fec0000002000 */
[----:B------:R-:W-:-:S00]  /*0160*/  ERRBAR ;  /* 0x00000000000079ab */ /* 0x000fc00000000000 */
[----:B------:R-:W-:Y:S06]  /*0170*/  CGAERRBAR ;  /* 0x00000000000075ab */ /* 0x000fec0000000000 */
[----:B------:R-:W-:Y:S04]  /*0180*/  CCTL.IVALL ;  /* 0x00000000ff00798f */ /* 0x000fe80002000000 */
[----:B------:R-:W2:Y:S02]  /*0190*/  LDG.E R0, desc[UR4][R4.64] ;  /* 0x0000000404007981 */ /* 0x000ea4000c1e1900 */
[----:B--2---:R-:W-:-:S05]  /*01a0*/  VIADD R7, R0, 0x1 ;  /* 0x0000000100077836 */ /* 0x004fca0000000000 */
[----:B------:R0:W-:Y:S01]  /*01b0*/  STG.E desc[UR4][R4.64], R7 ;  /* 0x0000000704007986 */ /* 0x0001e2000c101904 */
[----:B------:R-:W-:Y:S06]  /*01c0*/  MEMBAR.SC.GPU ;  /* 0x0000000000007992 */ /* 0x000fec0000002000 */
[----:B------:R-:W-:-:S00]  /*01d0*/  ERRBAR ;  /* 0x00000000000079ab */ /* 0x000fc00000000000 */
[----:B------:R-:W-:Y:S06]  /*01e0*/  CGAERRBAR ;  /* 0x00000000000075ab */ /* 0x000fec0000000000 */
[----:B------:R-:W-:Y:S04]  /*01f0*/  CCTL.IVALL ;  /* 0x00000000ff00798f */ /* 0x000fe80002000000 */
[----:B------:R0:W5:Y:S01]  /*0200*/  ATOMG.E.EXCH.STRONG.GPU PT, RZ, desc[UR4][R2.64], RZ ;  /* 0x800000ff02ff79a8 */ /* 0x000162000c1ef104 */
[----:B------:R-:W-:-:S07]  /*0210*/  IMAD.MOV.U32 R0, RZ, RZ, 0x1 ;  /* 0x00000001ff007424 */ /* 0x000fce00078e00ff */
.L_x_2:
[----:B------:R-:W-:Y:S05]  /*0220*/  BSYNC.RECONVERGENT B0 ;  /* 0x0000000000007941 */ /* 0x000fea0003800200 */
.L_x_1:
[----:B------:R-:W-:-:S04]  /*0230*/  LOP3.LUT R6, R0, 0xff, RZ, 0xc0, !PT ;  /* 0x000000ff00067812 */ /* 0x000fc800078ec0ff */
[----:B------:R-:W-:-:S13]  /*0240*/  ISETP.NE.AND P0, PT, R6, RZ, PT ;  /* 0x000000ff0600720c */ /* 0x000fda0003f05270 */
[----:B------:R-:W-:Y:S05]  /*0250*/  @!P0 BRA `(.L_x_3) ;  /* 0xfffffffc00a48947 */ /* 0x000fea000383ffff */
[----:B------:R-:W-:Y:S05]  /*0260*/  EXIT ;  /* 0x000000000000794d */ /* 0x000fea0003800000 */
.L_x_4:
        /* <DEDUP_REMOVED lines=9> */
.L_x_6:


//--------------------- .nv.global.init           --------------------------
	.section	.nv.global.init,"aw",@progbits
	.align	4
.nv.global.init:
	.type		mrg32k3aM1SubSeq,@object
	.size		mrg32k3aM1SubSeq,(mrg32k3aM2SubSeq - mrg32k3aM1SubSeq)
mrg32k3aM1SubSeq:
        /*0000*/ 	.byte	0x0b, 0xcc, 0xee, 0x04, 0x73, 0x29, 0x8b, 0x6f, 0xf6, 0x53, 0x03, 0xf6, 0x23, 0xf6, 0xea, 0xda
        /* <DEDUP_REMOVED lines=125> */
	.type		mrg32k3aM2SubSeq,@object
	.size		mrg32k3aM2SubSeq,(mrg32k3aM1 - mrg32k3aM2SubSeq)
mrg32k3aM2SubSeq:
        /* <DEDUP_REMOVED lines=126> */
	.type		mrg32k3aM1,@object
	.size		mrg32k3aM1,(mrg32k3aM1Seq - mrg32k3aM1)
mrg32k3aM1:
        /* <DEDUP_REMOVED lines=144> */
	.type		mrg32k3aM1Seq,@object
	.size		mrg32k3aM1Seq,(mrg32k3aM2 - mrg32k3aM1Seq)
mrg32k3aM1Seq:
        /* <DEDUP_REMOVED lines=144> */
	.type		mrg32k3aM2,@object
	.size		mrg32k3aM2,(mrg32k3aM2Seq - mrg32k3aM2)
mrg32k3aM2:
        /* <DEDUP_REMOVED lines=144> */
	.type		mrg32k3aM2Seq,@object
	.size		mrg32k3aM2Seq,(precalc_xorwow_matrix - mrg32k3aM2Seq)
mrg32k3aM2Seq:
        /* <DEDUP_REMOVED lines=144> */
	.type		precalc_xorwow_matrix,@object
	.size		precalc_xorwow_matrix,(precalc_xorwow_offset_matrix - precalc_xorwow_matrix)
precalc_xorwow_matrix:
        /* <DEDUP_REMOVED lines=6400> */
	.type		precalc_xorwow_offset_matrix,@object
	.size		precalc_xorwow_offset_matrix,(.L_1 - precalc_xorwow_offset_matrix)
precalc_xorwow_offset_matrix:
        /* <DEDUP_REMOVED lines=6400> */
.L_1:


//--------------------- .nv.shared.reserved.0     --------------------------
	.section	.nv.shared.reserved.0,"aw",@nobits
	.weak		__nv_reservedSMEM_offset_0_alias
	.size		__nv_reservedSMEM_offset_0_alias, 0, 64
	.other		__nv_reservedSMEM_offset_0_alias,@"STO_CUDA_RESERVED_SHARED STV_DEFAULT"
__nv_reservedSMEM_offset_0_alias:
	.zero		0
	.zero		64


//--------------------- .nv.constant0._Z18benchmark_2_kernelPiS_ --------------------------
	.section	.nv.constant0._Z18benchmark_2_kernelPiS_,"a",@progbits
	.sectionflags	@""
	.align	4
.nv.constant0._Z18benchmark_2_kernelPiS_:
	.zero		912


//--------------------- .nv.constant0._Z18benchmark_1_kernelPiS_ --------------------------
	.section	.nv.constant0._Z18benchmark_1_kernelPiS_,"a",@progbits
	.sectionflags	@""
	.align	4
.nv.constant0._Z18benchmark_1_kernelPiS_:
	.zero		912


//--------------------- SYMBOLS --------------------------

	.type		.nv.reservedSmem.offset0,@object
	.size		.nv.reservedSmem.offset0,0x4
